//
// Generated by NVIDIA NVVM Compiler
//
// Compiler Build ID: CL-36424714
// Cuda compilation tools, release 13.0, V13.0.88
// Based on NVVM 20.0.0
//

.version 9.0
.target sm_100
.address_size 64

	// .globl	_Z14block_on_blockIfEvPT_S1_i
// _ZZ14block_on_blockIfEvPT_S1_iE12source_cache has been demoted

.visible .entry _Z14block_on_blockIfEvPT_S1_i(
	.param .u64 .ptr .align 1 _Z14block_on_blockIfEvPT_S1_i_param_0,
	.param .u64 .ptr .align 1 _Z14block_on_blockIfEvPT_S1_i_param_1,
	.param .u32 _Z14block_on_blockIfEvPT_S1_i_param_2
)
{
	.reg .pred 	%p<3>;
	.reg .b32 	%r<19>;
	.reg .b32 	%f<263>;
	.reg .b64 	%rd<19>;
	// demoted variable
	.shared .align 4 .b8 _ZZ14block_on_blockIfEvPT_S1_iE12source_cache[256];
	ld.param.u64 	%rd6, [_Z14block_on_blockIfEvPT_S1_i_param_0];
	ld.param.u64 	%rd7, [_Z14block_on_blockIfEvPT_S1_i_param_1];
	ld.param.u32 	%r9, [_Z14block_on_blockIfEvPT_S1_i_param_2];
	cvta.to.global.u64 	%rd8, %rd7;
	cvta.to.global.u64 	%rd1, %rd6;
	mov.u32 	%r1, %tid.x;
	mov.u32 	%r10, %ctaid.x;
	mov.u32 	%r11, %ctaid.y;
	shl.b32 	%r2, %r10, 15;
	shl.b32 	%r12, %r9, 18;
	shl.b32 	%r13, %r11, 15;
	add.s32 	%r14, %r12, %r13;
	cvt.s64.s32 	%rd9, %r14;
	mul.wide.u32 	%rd10, %r11, 67108864;
	add.s64 	%rd2, %rd8, %rd10;
	shl.b32 	%r15, %r1, 2;
	mov.u32 	%r16, _ZZ14block_on_blockIfEvPT_S1_iE12source_cache;
	add.s32 	%r3, %r16, %r15;
	cvt.u64.u32 	%rd11, %r1;
	or.b64  	%rd12, %rd9, %rd11;
	shl.b64 	%rd13, %rd12, 2;
	add.s64 	%rd3, %rd1, %rd13;
	mov.u32 	%r17, %r1;
$L__BB0_1:
	add.s32 	%r5, %r2, %r17;
	mul.wide.u32 	%rd14, %r5, 4;
	add.s64 	%rd15, %rd1, %rd14;
	ld.global.f32 	%f5, [%rd15];
	fma.rn.f32 	%f1, %f5, 0f40000000, 0f3F800000;
	mov.f32 	%f262, 0f00000000;
	mov.u64 	%rd18, %rd3;
	mov.u32 	%r18, %r1;
$L__BB0_2:
	ld.global.f32 	%f6, [%rd18];
	st.shared.f32 	[%r3], %f6;
	bar.sync 	0;
	ld.shared.f32 	%f7, [_ZZ14block_on_blockIfEvPT_S1_iE12source_cache];
	fma.rn.f32 	%f8, %f7, 0f40000000, 0f3F800000;
	mul.f32 	%f9, %f1, %f8;
	fma.rn.f32 	%f10, %f9, 0f40000000, %f262;
	ld.shared.f32 	%f11, [_ZZ14block_on_blockIfEvPT_S1_iE12source_cache+4];
	fma.rn.f32 	%f12, %f11, 0f40000000, 0f3F800000;
	mul.f32 	%f13, %f1, %f12;
	fma.rn.f32 	%f14, %f13, 0f40000000, %f10;
	ld.shared.f32 	%f15, [_ZZ14block_on_blockIfEvPT_S1_iE12source_cache+8];
	fma.rn.f32 	%f16, %f15, 0f40000000, 0f3F800000;
	mul.f32 	%f17, %f1, %f16;
	fma.rn.f32 	%f18, %f17, 0f40000000, %f14;
	ld.shared.f32 	%f19, [_ZZ14block_on_blockIfEvPT_S1_iE12source_cache+12];
	fma.rn.f32 	%f20, %f19, 0f40000000, 0f3F800000;
	mul.f32 	%f21, %f1, %f20;
	fma.rn.f32 	%f22, %f21, 0f40000000, %f18;
	ld.shared.f32 	%f23, [_ZZ14block_on_blockIfEvPT_S1_iE12source_cache+16];
	fma.rn.f32 	%f24, %f23, 0f40000000, 0f3F800000;
	mul.f32 	%f25, %f1, %f24;
	fma.rn.f32 	%f26, %f25, 0f40000000, %f22;
	ld.shared.f32 	%f27, [_ZZ14block_on_blockIfEvPT_S1_iE12source_cache+20];
	fma.rn.f32 	%f28, %f27, 0f40000000, 0f3F800000;
	mul.f32 	%f29, %f1, %f28;
	fma.rn.f32 	%f30, %f29, 0f40000000, %f26;
	ld.shared.f32 	%f31, [_ZZ14block_on_blockIfEvPT_S1_iE12source_cache+24];
	fma.rn.f32 	%f32, %f31, 0f40000000, 0f3F800000;
	mul.f32 	%f33, %f1, %f32;
	fma.rn.f32 	%f34, %f33, 0f40000000, %f30;
	ld.shared.f32 	%f35, [_ZZ14block_on_blockIfEvPT_S1_iE12source_cache+28];
	fma.rn.f32 	%f36, %f35, 0f40000000, 0f3F800000;
	mul.f32 	%f37, %f1, %f36;
	fma.rn.f32 	%f38, %f37, 0f40000000, %f34;
	ld.shared.f32 	%f39, [_ZZ14block_on_blockIfEvPT_S1_iE12source_cache+32];
	fma.rn.f32 	%f40, %f39, 0f40000000, 0f3F800000;
	mul.f32 	%f41, %f1, %f40;
	fma.rn.f32 	%f42, %f41, 0f40000000, %f38;
	ld.shared.f32 	%f43, [_ZZ14block_on_blockIfEvPT_S1_iE12source_cache+36];
	fma.rn.f32 	%f44, %f43, 0f40000000, 0f3F800000;
	mul.f32 	%f45, %f1, %f44;
	fma.rn.f32 	%f46, %f45, 0f40000000, %f42;
	ld.shared.f32 	%f47, [_ZZ14block_on_blockIfEvPT_S1_iE12source_cache+40];
	fma.rn.f32 	%f48, %f47, 0f40000000, 0f3F800000;
	mul.f32 	%f49, %f1, %f48;
	fma.rn.f32 	%f50, %f49, 0f40000000, %f46;
	ld.shared.f32 	%f51, [_ZZ14block_on_blockIfEvPT_S1_iE12source_cache+44];
	fma.rn.f32 	%f52, %f51, 0f40000000, 0f3F800000;
	mul.f32 	%f53, %f1, %f52;
	fma.rn.f32 	%f54, %f53, 0f40000000, %f50;
	ld.shared.f32 	%f55, [_ZZ14block_on_blockIfEvPT_S1_iE12source_cache+48];
	fma.rn.f32 	%f56, %f55, 0f40000000, 0f3F800000;
	mul.f32 	%f57, %f1, %f56;
	fma.rn.f32 	%f58, %f57, 0f40000000, %f54;
	ld.shared.f32 	%f59, [_ZZ14block_on_blockIfEvPT_S1_iE12source_cache+52];
	fma.rn.f32 	%f60, %f59, 0f40000000, 0f3F800000;
	mul.f32 	%f61, %f1, %f60;
	fma.rn.f32 	%f62, %f61, 0f40000000, %f58;
	ld.shared.f32 	%f63, [_ZZ14block_on_blockIfEvPT_S1_iE12source_cache+56];
	fma.rn.f32 	%f64, %f63, 0f40000000, 0f3F800000;
	mul.f32 	%f65, %f1, %f64;
	fma.rn.f32 	%f66, %f65, 0f40000000, %f62;
	ld.shared.f32 	%f67, [_ZZ14block_on_blockIfEvPT_S1_iE12source_cache+60];
	fma.rn.f32 	%f68, %f67, 0f40000000, 0f3F800000;
	mul.f32 	%f69, %f1, %f68;
	fma.rn.f32 	%f70, %f69, 0f40000000, %f66;
	ld.shared.f32 	%f71, [_ZZ14block_on_blockIfEvPT_S1_iE12source_cache+64];
	fma.rn.f32 	%f72, %f71, 0f40000000, 0f3F800000;
	mul.f32 	%f73, %f1, %f72;
	fma.rn.f32 	%f74, %f73, 0f40000000, %f70;
	ld.shared.f32 	%f75, [_ZZ14block_on_blockIfEvPT_S1_iE12source_cache+68];
	fma.rn.f32 	%f76, %f75, 0f40000000, 0f3F800000;
	mul.f32 	%f77, %f1, %f76;
	fma.rn.f32 	%f78, %f77, 0f40000000, %f74;
	ld.shared.f32 	%f79, [_ZZ14block_on_blockIfEvPT_S1_iE12source_cache+72];
	fma.rn.f32 	%f80, %f79, 0f40000000, 0f3F800000;
	mul.f32 	%f81, %f1, %f80;
	fma.rn.f32 	%f82, %f81, 0f40000000, %f78;
	ld.shared.f32 	%f83, [_ZZ14block_on_blockIfEvPT_S1_iE12source_cache+76];
	fma.rn.f32 	%f84, %f83, 0f40000000, 0f3F800000;
	mul.f32 	%f85, %f1, %f84;
	fma.rn.f32 	%f86, %f85, 0f40000000, %f82;
	ld.shared.f32 	%f87, [_ZZ14block_on_blockIfEvPT_S1_iE12source_cache+80];
	fma.rn.f32 	%f88, %f87, 0f40000000, 0f3F800000;
	mul.f32 	%f89, %f1, %f88;
	fma.rn.f32 	%f90, %f89, 0f40000000, %f86;
	ld.shared.f32 	%f91, [_ZZ14block_on_blockIfEvPT_S1_iE12source_cache+84];
	fma.rn.f32 	%f92, %f91, 0f40000000, 0f3F800000;
	mul.f32 	%f93, %f1, %f92;
	fma.rn.f32 	%f94, %f93, 0f40000000, %f90;
	ld.shared.f32 	%f95, [_ZZ14block_on_blockIfEvPT_S1_iE12source_cache+88];
	fma.rn.f32 	%f96, %f95, 0f40000000, 0f3F800000;
	mul.f32 	%f97, %f1, %f96;
	fma.rn.f32 	%f98, %f97, 0f40000000, %f94;
	ld.shared.f32 	%f99, [_ZZ14block_on_blockIfEvPT_S1_iE12source_cache+92];
	fma.rn.f32 	%f100, %f99, 0f40000000, 0f3F800000;
	mul.f32 	%f101, %f1, %f100;
	fma.rn.f32 	%f102, %f101, 0f40000000, %f98;
	ld.shared.f32 	%f103, [_ZZ14block_on_blockIfEvPT_S1_iE12source_cache+96];
	fma.rn.f32 	%f104, %f103, 0f40000000, 0f3F800000;
	mul.f32 	%f105, %f1, %f104;
	fma.rn.f32 	%f106, %f105, 0f40000000, %f102;
	ld.shared.f32 	%f107, [_ZZ14block_on_blockIfEvPT_S1_iE12source_cache+100];
	fma.rn.f32 	%f108, %f107, 0f40000000, 0f3F800000;
	mul.f32 	%f109, %f1, %f108;
	fma.rn.f32 	%f110, %f109, 0f40000000, %f106;
	ld.shared.f32 	%f111, [_ZZ14block_on_blockIfEvPT_S1_iE12source_cache+104];
	fma.rn.f32 	%f112, %f111, 0f40000000, 0f3F800000;
	mul.f32 	%f113, %f1, %f112;
	fma.rn.f32 	%f114, %f113, 0f40000000, %f110;
	ld.shared.f32 	%f115, [_ZZ14block_on_blockIfEvPT_S1_iE12source_cache+108];
	fma.rn.f32 	%f116, %f115, 0f40000000, 0f3F800000;
	mul.f32 	%f117, %f1, %f116;
	fma.rn.f32 	%f118, %f117, 0f40000000, %f114;
	ld.shared.f32 	%f119, [_ZZ14block_on_blockIfEvPT_S1_iE12source_cache+112];
	fma.rn.f32 	%f120, %f119, 0f40000000, 0f3F800000;
	mul.f32 	%f121, %f1, %f120;
	fma.rn.f32 	%f122, %f121, 0f40000000, %f118;
	ld.shared.f32 	%f123, [_ZZ14block_on_blockIfEvPT_S1_iE12source_cache+116];
	fma.rn.f32 	%f124, %f123, 0f40000000, 0f3F800000;
	mul.f32 	%f125, %f1, %f124;
	fma.rn.f32 	%f126, %f125, 0f40000000, %f122;
	ld.shared.f32 	%f127, [_ZZ14block_on_blockIfEvPT_S1_iE12source_cache+120];
	fma.rn.f32 	%f128, %f127, 0f40000000, 0f3F800000;
	mul.f32 	%f129, %f1, %f128;
	fma.rn.f32 	%f130, %f129, 0f40000000, %f126;
	ld.shared.f32 	%f131, [_ZZ14block_on_blockIfEvPT_S1_iE12source_cache+124];
	fma.rn.f32 	%f132, %f131, 0f40000000, 0f3F800000;
	mul.f32 	%f133, %f1, %f132;
	fma.rn.f32 	%f134, %f133, 0f40000000, %f130;
	ld.shared.f32 	%f135, [_ZZ14block_on_blockIfEvPT_S1_iE12source_cache+128];
	fma.rn.f32 	%f136, %f135, 0f40000000, 0f3F800000;
	mul.f32 	%f137, %f1, %f136;
	fma.rn.f32 	%f138, %f137, 0f40000000, %f134;
	ld.shared.f32 	%f139, [_ZZ14block_on_blockIfEvPT_S1_iE12source_cache+132];
	fma.rn.f32 	%f140, %f139, 0f40000000, 0f3F800000;
	mul.f32 	%f141, %f1, %f140;
	fma.rn.f32 	%f142, %f141, 0f40000000, %f138;
	ld.shared.f32 	%f143, [_ZZ14block_on_blockIfEvPT_S1_iE12source_cache+136];
	fma.rn.f32 	%f144, %f143, 0f40000000, 0f3F800000;
	mul.f32 	%f145, %f1, %f144;
	fma.rn.f32 	%f146, %f145, 0f40000000, %f142;
	ld.shared.f32 	%f147, [_ZZ14block_on_blockIfEvPT_S1_iE12source_cache+140];
	fma.rn.f32 	%f148, %f147, 0f40000000, 0f3F800000;
	mul.f32 	%f149, %f1, %f148;
	fma.rn.f32 	%f150, %f149, 0f40000000, %f146;
	ld.shared.f32 	%f151, [_ZZ14block_on_blockIfEvPT_S1_iE12source_cache+144];
	fma.rn.f32 	%f152, %f151, 0f40000000, 0f3F800000;
	mul.f32 	%f153, %f1, %f152;
	fma.rn.f32 	%f154, %f153, 0f40000000, %f150;
	ld.shared.f32 	%f155, [_ZZ14block_on_blockIfEvPT_S1_iE12source_cache+148];
	fma.rn.f32 	%f156, %f155, 0f40000000, 0f3F800000;
	mul.f32 	%f157, %f1, %f156;
	fma.rn.f32 	%f158, %f157, 0f40000000, %f154;
	ld.shared.f32 	%f159, [_ZZ14block_on_blockIfEvPT_S1_iE12source_cache+152];
	fma.rn.f32 	%f160, %f159, 0f40000000, 0f3F800000;
	mul.f32 	%f161, %f1, %f160;
	fma.rn.f32 	%f162, %f161, 0f40000000, %f158;
	ld.shared.f32 	%f163, [_ZZ14block_on_blockIfEvPT_S1_iE12source_cache+156];
	fma.rn.f32 	%f164, %f163, 0f40000000, 0f3F800000;
	mul.f32 	%f165, %f1, %f164;
	fma.rn.f32 	%f166, %f165, 0f40000000, %f162;
	ld.shared.f32 	%f167, [_ZZ14block_on_blockIfEvPT_S1_iE12source_cache+160];
	fma.rn.f32 	%f168, %f167, 0f40000000, 0f3F800000;
	mul.f32 	%f169, %f1, %f168;
	fma.rn.f32 	%f170, %f169, 0f40000000, %f166;
	ld.shared.f32 	%f171, [_ZZ14block_on_blockIfEvPT_S1_iE12source_cache+164];
	fma.rn.f32 	%f172, %f171, 0f40000000, 0f3F800000;
	mul.f32 	%f173, %f1, %f172;
	fma.rn.f32 	%f174, %f173, 0f40000000, %f170;
	ld.shared.f32 	%f175, [_ZZ14block_on_blockIfEvPT_S1_iE12source_cache+168];
	fma.rn.f32 	%f176, %f175, 0f40000000, 0f3F800000;
	mul.f32 	%f177, %f1, %f176;
	fma.rn.f32 	%f178, %f177, 0f40000000, %f174;
	ld.shared.f32 	%f179, [_ZZ14block_on_blockIfEvPT_S1_iE12source_cache+172];
	fma.rn.f32 	%f180, %f179, 0f40000000, 0f3F800000;
	mul.f32 	%f181, %f1, %f180;
	fma.rn.f32 	%f182, %f181, 0f40000000, %f178;
	ld.shared.f32 	%f183, [_ZZ14block_on_blockIfEvPT_S1_iE12source_cache+176];
	fma.rn.f32 	%f184, %f183, 0f40000000, 0f3F800000;
	mul.f32 	%f185, %f1, %f184;
	fma.rn.f32 	%f186, %f185, 0f40000000, %f182;
	ld.shared.f32 	%f187, [_ZZ14block_on_blockIfEvPT_S1_iE12source_cache+180];
	fma.rn.f32 	%f188, %f187, 0f40000000, 0f3F800000;
	mul.f32 	%f189, %f1, %f188;
	fma.rn.f32 	%f190, %f189, 0f40000000, %f186;
	ld.shared.f32 	%f191, [_ZZ14block_on_blockIfEvPT_S1_iE12source_cache+184];
	fma.rn.f32 	%f192, %f191, 0f40000000, 0f3F800000;
	mul.f32 	%f193, %f1, %f192;
	fma.rn.f32 	%f194, %f193, 0f40000000, %f190;
	ld.shared.f32 	%f195, [_ZZ14block_on_blockIfEvPT_S1_iE12source_cache+188];
	fma.rn.f32 	%f196, %f195, 0f40000000, 0f3F800000;
	mul.f32 	%f197, %f1, %f196;
	fma.rn.f32 	%f198, %f197, 0f40000000, %f194;
	ld.shared.f32 	%f199, [_ZZ14block_on_blockIfEvPT_S1_iE12source_cache+192];
	fma.rn.f32 	%f200, %f199, 0f40000000, 0f3F800000;
	mul.f32 	%f201, %f1, %f200;
	fma.rn.f32 	%f202, %f201, 0f40000000, %f198;
	ld.shared.f32 	%f203, [_ZZ14block_on_blockIfEvPT_S1_iE12source_cache+196];
	fma.rn.f32 	%f204, %f203, 0f40000000, 0f3F800000;
	mul.f32 	%f205, %f1, %f204;
	fma.rn.f32 	%f206, %f205, 0f40000000, %f202;
	ld.shared.f32 	%f207, [_ZZ14block_on_blockIfEvPT_S1_iE12source_cache+200];
	fma.rn.f32 	%f208, %f207, 0f40000000, 0f3F800000;
	mul.f32 	%f209, %f1, %f208;
	fma.rn.f32 	%f210, %f209, 0f40000000, %f206;
	ld.shared.f32 	%f211, [_ZZ14block_on_blockIfEvPT_S1_iE12source_cache+204];
	fma.rn.f32 	%f212, %f211, 0f40000000, 0f3F800000;
	mul.f32 	%f213, %f1, %f212;
	fma.rn.f32 	%f214, %f213, 0f40000000, %f210;
	ld.shared.f32 	%f215, [_ZZ14block_on_blockIfEvPT_S1_iE12source_cache+208];
	fma.rn.f32 	%f216, %f215, 0f40000000, 0f3F800000;
	mul.f32 	%f217, %f1, %f216;
	fma.rn.f32 	%f218, %f217, 0f40000000, %f214;
	ld.shared.f32 	%f219, [_ZZ14block_on_blockIfEvPT_S1_iE12source_cache+212];
	fma.rn.f32 	%f220, %f219, 0f40000000, 0f3F800000;
	mul.f32 	%f221, %f1, %f220;
	fma.rn.f32 	%f222, %f221, 0f40000000, %f218;
	ld.shared.f32 	%f223, [_ZZ14block_on_blockIfEvPT_S1_iE12source_cache+216];
	fma.rn.f32 	%f224, %f223, 0f40000000, 0f3F800000;
	mul.f32 	%f225, %f1, %f224;
	fma.rn.f32 	%f226, %f225, 0f40000000, %f222;
	ld.shared.f32 	%f227, [_ZZ14block_on_blockIfEvPT_S1_iE12source_cache+220];
	fma.rn.f32 	%f228, %f227, 0f40000000, 0f3F800000;
	mul.f32 	%f229, %f1, %f228;
	fma.rn.f32 	%f230, %f229, 0f40000000, %f226;
	ld.shared.f32 	%f231, [_ZZ14block_on_blockIfEvPT_S1_iE12source_cache+224];
	fma.rn.f32 	%f232, %f231, 0f40000000, 0f3F800000;
	mul.f32 	%f233, %f1, %f232;
	fma.rn.f32 	%f234, %f233, 0f40000000, %f230;
	ld.shared.f32 	%f235, [_ZZ14block_on_blockIfEvPT_S1_iE12source_cache+228];
	fma.rn.f32 	%f236, %f235, 0f40000000, 0f3F800000;
	mul.f32 	%f237, %f1, %f236;
	fma.rn.f32 	%f238, %f237, 0f40000000, %f234;
	ld.shared.f32 	%f239, [_ZZ14block_on_blockIfEvPT_S1_iE12source_cache+232];
	fma.rn.f32 	%f240, %f239, 0f40000000, 0f3F800000;
	mul.f32 	%f241, %f1, %f240;
	fma.rn.f32 	%f242, %f241, 0f40000000, %f238;
	ld.shared.f32 	%f243, [_ZZ14block_on_blockIfEvPT_S1_iE12source_cache+236];
	fma.rn.f32 	%f244, %f243, 0f40000000, 0f3F800000;
	mul.f32 	%f245, %f1, %f244;
	fma.rn.f32 	%f246, %f245, 0f40000000, %f242;
	ld.shared.f32 	%f247, [_ZZ14block_on_blockIfEvPT_S1_iE12source_cache+240];
	fma.rn.f32 	%f248, %f247, 0f40000000, 0f3F800000;
	mul.f32 	%f249, %f1, %f248;
	fma.rn.f32 	%f250, %f249, 0f40000000, %f246;
	ld.shared.f32 	%f251, [_ZZ14block_on_blockIfEvPT_S1_iE12source_cache+244];
	fma.rn.f32 	%f252, %f251, 0f40000000, 0f3F800000;
	mul.f32 	%f253, %f1, %f252;
	fma.rn.f32 	%f254, %f253, 0f40000000, %f250;
	ld.shared.f32 	%f255, [_ZZ14block_on_blockIfEvPT_S1_iE12source_cache+248];
	fma.rn.f32 	%f256, %f255, 0f40000000, 0f3F800000;
	mul.f32 	%f257, %f1, %f256;
	fma.rn.f32 	%f258, %f257, 0f40000000, %f254;
	ld.shared.f32 	%f259, [_ZZ14block_on_blockIfEvPT_S1_iE12source_cache+252];
	fma.rn.f32 	%f260, %f259, 0f40000000, 0f3F800000;
	mul.f32 	%f261, %f1, %f260;
	fma.rn.f32 	%f262, %f261, 0f40000000, %f258;
	bar.sync 	0;
	add.s32 	%r7, %r18, 64;
	add.s64 	%rd18, %rd18, 256;
	setp.lt.u32 	%p1, %r18, 32704;
	mov.u32 	%r18, %r7;
	@%p1 bra 	$L__BB0_2;
	add.s64 	%rd17, %rd2, %rd14;
	st.global.f32 	[%rd17], %f262;
	bar.sync 	0;
	add.s32 	%r8, %r17, 64;
	setp.lt.u32 	%p2, %r17, 32704;
	mov.u32 	%r17, %r8;
	@%p2 bra 	$L__BB0_1;
	ret;

}


// ===== COMPILED SASS (sm_100) =====

	.target	sm_100

	.elftype	@"ET_EXEC"


//--------------------- .note.nv.tkinfo           --------------------------
	.section	.note.nv.tkinfo,"",@"SHT_NOTE"
	.sectionflags	@"SHF_NOTE_NV_TKINFO"
	.tkinfo
        /*0018*/ 	.word	0x00000002
        /*0030*/ 	.string	""
        /*0030*/ 	.string	"ptxas"
        /*0030*/ 	.string	"Cuda compilation tools, release 13.0, V13.0.88"
        /*0030*/ 	.string	"Build cuda_13.0.r13.0/compiler.36424714_0"
        /*0030*/ 	.string	"-arch sm_100 -m 64 "



//--------------------- .note.nv.cuinfo           --------------------------
	.section	.note.nv.cuinfo,"",@"SHT_NOTE"
	.sectionflags	@"SHF_NOTE_NV_CUINFO"
        /*0018*/ 	.short	0x0002
        /*001a*/ 	.short	0x0064
        /*001c*/ 	.short	0x0082
	.zero		2


//--------------------- .nv.info                  --------------------------
	.section	.nv.info,"",@"SHT_CUDA_INFO"
	.align	4


	//----- nvinfo : EIATTR_REGCOUNT
	.align		4
        /*0000*/ 	.byte	0x04, 0x2f
        /*0002*/ 	.short	(.L_1 - .L_0)
	.align		4
.L_0:
        /*0004*/ 	.word	index@(_Z14block_on_blockIfEvPT_S1_i)
        /*0008*/ 	.word	0x0000001f


	//----- nvinfo : EIATTR_FRAME_SIZE
	.align		4
.L_1:
        /*000c*/ 	.byte	0x04, 0x11
        /*000e*/ 	.short	(.L_3 - .L_2)
	.align		4
.L_2:
        /*0010*/ 	.word	index@(_Z14block_on_blockIfEvPT_S1_i)
        /*0014*/ 	.word	0x00000000


	//----- nvinfo : EIATTR_MIN_STACK_SIZE
	.align		4
.L_3:
        /*0018*/ 	.byte	0x04, 0x12
        /*001a*/ 	.short	(.L_5 - .L_4)
	.align		4
.L_4:
        /*001c*/ 	.word	index@(_Z14block_on_blockIfEvPT_S1_i)
        /*0020*/ 	.word	0x00000000
.L_5:


//--------------------- .nv.compat                --------------------------
	.section	.nv.compat,"",@"SHT_CUDA_COMPAT_INFO"
	.align	4
        /*0000*/ 	.byte	0x02, 0x09, 0x00, 0x00, 0x02, 0x02, 0x01, 0x00, 0x02, 0x05, 0x05, 0x00, 0x03, 0x07, 0x01, 0x01
        /*0010*/ 	.byte	0x02, 0x03, 0x00, 0x00, 0x02, 0x06, 0x01, 0x00, 0x04, 0x0b, 0x08, 0x00, 0x09, 0x00, 0x00, 0x00
        /*0020*/ 	.byte	0x00, 0x00, 0x00, 0x00


//--------------------- .nv.info._Z14block_on_blockIfEvPT_S1_i --------------------------
	.section	.nv.info._Z14block_on_blockIfEvPT_S1_i,"",@"SHT_CUDA_INFO"
	.sectionflags	@""
	.align	4


	//----- nvinfo : EIATTR_CUDA_API_VERSION
	.align		4
        /*0000*/ 	.byte	0x04, 0x37
        /*0002*/ 	.short	(.L_7 - .L_6)
.L_6:
        /*0004*/ 	.word	0x00000082


	//----- nvinfo : EIATTR_KPARAM_INFO
	.align		4
.L_7:
        /*0008*/ 	.byte	0x04, 0x17
        /*000a*/ 	.short	(.L_9 - .L_8)
.L_8:
        /*000c*/ 	.word	0x00000000
        /*0010*/ 	.short	0x0002
        /*0012*/ 	.short	0x0010
        /*0014*/ 	.byte	0x00, 0xf0, 0x11, 0x00


	//----- nvinfo : EIATTR_KPARAM_INFO
	.align		4
.L_9:
        /*0018*/ 	.byte	0x04, 0x17
        /*001a*/ 	.short	(.L_11 - .L_10)
.L_10:
        /*001c*/ 	.word	0x00000000
        /*0020*/ 	.short	0x0001
        /*0022*/ 	.short	0x0008
        /*0024*/ 	.byte	0x00, 0xf5, 0x21, 0x00


	//----- nvinfo : EIATTR_KPARAM_INFO
	.align		4
.L_11:
        /*0028*/ 	.byte	0x04, 0x17
        /*002a*/ 	.short	(.L_13 - .L_12)
.L_12:
        /*002c*/ 	.word	0x00000000
        /*0030*/ 	.short	0x0000
        /*0032*/ 	.short	0x0000
        /*0034*/ 	.byte	0x00, 0xf5, 0x21, 0x00


	//----- nvinfo : EIATTR_SPARSE_MMA_MASK
	.align		4
.L_13:
        /*0038*/ 	.byte	0x03, 0x50
        /*003a*/ 	.short	0x0000


	//----- nvinfo : EIATTR_MAXREG_COUNT
	.align		4
        /*003c*/ 	.byte	0x03, 0x1b
        /*003e*/ 	.short	0x00ff


	//----- nvinfo : EIATTR_NUM_BARRIERS
	.align		4
        /*0040*/ 	.byte	0x02, 0x4c
        /*0042*/ 	.byte	0x01
	.zero		1


	//----- nvinfo : EIATTR_MERCURY_ISA_VERSION
	.align		4
        /*0044*/ 	.byte	0x03, 0x5f
        /*0046*/ 	.short	0x0101


	//----- nvinfo : EIATTR_VRC_CTA_INIT_COUNT
	.align		4
        /*0048*/ 	.byte	0x02, 0x4a
	.zero		1
	.zero		1


	//----- nvinfo : EIATTR_EXIT_INSTR_OFFSETS
	.align		4
        /*004c*/ 	.byte	0x04, 0x1c
        /*004e*/ 	.short	(.L_15 - .L_14)


	//   ....[0]....
.L_14:
        /*0050*/ 	.word	0x00001020


	//----- nvinfo : EIATTR_CRS_STACK_SIZE
	.align		4
.L_15:
        /*0054*/ 	.byte	0x04, 0x1e
        /*0056*/ 	.short	(.L_17 - .L_16)
.L_16:
        /*0058*/ 	.word	0x00000000


	//----- nvinfo : EIATTR_CBANK_PARAM_SIZE
	.align		4
.L_17:
        /*005c*/ 	.byte	0x03, 0x19
        /*005e*/ 	.short	0x0014


	//----- nvinfo : EIATTR_PARAM_CBANK
	.align		4
        /*0060*/ 	.byte	0x04, 0x0a
        /*0062*/ 	.short	(.L_19 - .L_18)
	.align		4
.L_18:
        /*0064*/ 	.word	index@(.nv.constant0._Z14block_on_blockIfEvPT_S1_i)
        /*0068*/ 	.short	0x0380
        /*006a*/ 	.short	0x0014


	//----- nvinfo : EIATTR_SW_WAR
	.align		4
.L_19:
        /*006c*/ 	.byte	0x04, 0x36
        /*006e*/ 	.short	(.L_21 - .L_20)
.L_20:
        /*0070*/ 	.word	0x00000008
.L_21:


//--------------------- .nv.callgraph             --------------------------
	.section	.nv.callgraph,"",@"SHT_CUDA_CALLGRAPH"
	.align	4
	.sectionentsize	8
	.align		4
        /*0000*/ 	.word	0x00000000
	.align		4
        /*0004*/ 	.word	0xffffffff
	.align		4
        /*0008*/ 	.word	0x00000000
	.align		4
        /*000c*/ 	.word	0xfffffffe
	.align		4
        /*0010*/ 	.word	0x00000000
	.align		4
        /*0014*/ 	.word	0xfffffffd
	.align		4
        /*0018*/ 	.word	0x00000000
	.align		4
        /*001c*/ 	.word	0xfffffffc


//--------------------- .text._Z14block_on_blockIfEvPT_S1_i --------------------------
	.section	.text._Z14block_on_blockIfEvPT_S1_i,"ax",@progbits
	.align	128
        .global         _Z14block_on_blockIfEvPT_S1_i
        .type           _Z14block_on_blockIfEvPT_S1_i,@function
        .size           _Z14block_on_blockIfEvPT_S1_i,(.L_x_3 - _Z14block_on_blockIfEvPT_S1_i)
        .other          _Z14block_on_blockIfEvPT_S1_i,@"STO_CUDA_ENTRY STV_DEFAULT"
_Z14block_on_blockIfEvPT_S1_i:
.text._Z14block_on_blockIfEvPT_S1_i:
[----:B------:R-:W-:Y:S01]  /*0000*/  LDC R1, c[0x0][0x37c] ;  /* 0x0000df00ff017b82 */ /* 0x000fe20000000800 */
[----:B------:R-:W0:Y:S07]  /*0010*/  S2R R3, SR_CTAID.Y ;  /* 0x0000000000037919 */ /* 0x000e2e0000002600 */
[----:B------:R-:W0:Y:S01]  /*0020*/  LDC R0, c[0x0][0x390] ;  /* 0x0000e400ff007b82 */ /* 0x000e220000000800 */
[----:B------:R-:W1:Y:S01]  /*0030*/  LDCU.64 UR8, c[0x0][0x380] ;  /* 0x00007000ff0877ac */ /* 0x000e620008000a00 */
[----:B------:R-:W2:Y:S01]  /*0040*/  S2R R21, SR_TID.X ;  /* 0x0000000000157919 */ /* 0x000ea20000002100 */
[----:B------:R-:W-:Y:S01]  /*0050*/  UMOV UR4, 0x400 ;  /* 0x0000040000047882 */ /* 0x000fe20000000000 */
[----:B------:R-:W3:Y:S01]  /*0060*/  LDCU.64 UR6, c[0x0][0x358] ;  /* 0x00006b00ff0677ac */ /* 0x000ee20008000a00 */
[----:B------:R-:W4:Y:S03]  /*0070*/  S2R R20, SR_CTAID.X ;  /* 0x0000000000147919 */ /* 0x000f260000002500 */
[----:B------:R-:W5:Y:S08]  /*0080*/  S2UR UR5, SR_CgaCtaId ;  /* 0x00000000000579c3 */ /* 0x000f700000008800 */
[----:B------:R-:W1:Y:S01]  /*0090*/  LDC.64 R26, c[0x0][0x388] ;  /* 0x0000e200ff1a7b82 */ /* 0x000e620000000a00 */
[----:B0-----:R-:W-:Y:S01]  /*00a0*/  LEA R0, R0, R3, 0x3 ;  /* 0x0000000300007211 */ /* 0x001fe200078e18ff */
[----:B-----5:R-:W-:-:S03]  /*00b0*/  ULEA UR4, UR5, UR4, 0x18 ;  /* 0x0000000405047291 */ /* 0x020fc6000f8ec0ff */
[----:B------:R-:W-:Y:S02]  /*00c0*/  SHF.L.U32 R0, R0, 0xf, RZ ;  /* 0x0000000f00007819 */ /* 0x000fe400000006ff */
[-C--:B--2---:R-:W-:Y:S02]  /*00d0*/  MOV R23, R21.reuse ;  /* 0x0000001500177202 */ /* 0x084fe40000000f00 */
[----:B------:R-:W-:Y:S01]  /*00e0*/  LOP3.LUT R5, R0, R21, RZ, 0xfc, !PT ;  /* 0x0000001500057212 */ /* 0x000fe200078efcff */
[----:B-1----:R-:W-:Y:S01]  /*00f0*/  IMAD.WIDE.U32 R26, R3, 0x4000000, R26 ;  /* 0x04000000031a7825 */ /* 0x002fe200078e001a */
[----:B------:R-:W-:Y:S02]  /*0100*/  SHF.R.S32.HI R16, RZ, 0x1f, R0 ;  /* 0x0000001fff107819 */ /* 0x000fe40000011400 */
[----:B------:R-:W-:Y:S02]  /*0110*/  LEA R17, P0, R5, UR8, 0x2 ;  /* 0x0000000805117c11 */ /* 0x000fe4000f8010ff */
[----:B------:R-:W-:-:S02]  /*0120*/  LEA R24, R21, UR4, 0x2 ;  /* 0x0000000415187c11 */ /* 0x000fc4000f8e10ff */
[----:B---34-:R-:W-:-:S09]  /*0130*/  LEA.HI.X R16, R5, UR9, R16, 0x2, P0 ;  /* 0x0000000905107c11 */ /* 0x018fd200080f1410 */
.L_x_1:
[----:B0-----:R-:W0:Y:S01]  /*0140*/  LDC.64 R4, c[0x0][0x380] ;  /* 0x0000e000ff047b82 */ /* 0x001e220000000a00 */
[----:B------:R-:W-:-:S05]  /*0150*/  LEA R0, R20, R23, 0xf ;  /* 0x0000001714007211 */ /* 0x000fca00078e78ff */
[----:B0-----:R-:W-:-:S05]  /*0160*/  IMAD.WIDE.U32 R4, R0, 0x4, R4 ;  /* 0x0000000400047825 */ /* 0x001fca00078e0004 */
[----:B------:R-:W2:Y:S01]  /*0170*/  LDG.E R3, desc[UR6][R4.64] ;  /* 0x0000000604037981 */ /* 0x000ea2000c1e1900 */
[----:B------:R-:W-:Y:S01]  /*0180*/  HFMA2 R2, -RZ, RZ, 2, 0 ;  /* 0x40000000ff027431 */ /* 0x000fe200000001ff */
[----:B------:R-:W-:Y:S02]  /*0190*/  ISETP.GE.U32.AND P2, PT, R23, 0x7fc0, PT ;  /* 0x00007fc01700780c */ /* 0x000fe40003f46070 */
[----:B------:R-:W-:Y:S02]  /*01a0*/  MOV R8, RZ ;  /* 0x000000ff00087202 */ /* 0x000fe40000000f00 */
[----:B------:R-:W-:Y:S02]  /*01b0*/  MOV R18, R17 ;  /* 0x0000001100127202 */ /* 0x000fe40000000f00 */
[----:B------:R-:W-:Y:S02]  /*01c0*/  MOV R19, R16 ;  /* 0x0000001000137202 */ /* 0x000fe40000000f00 */
[----:B------:R-:W-:-:S02]  /*01d0*/  MOV R22, R21 ;  /* 0x0000001500167202 */ /* 0x000fc40000000f00 */
[----:B------:R-:W-:Y:S01]  /*01e0*/  IADD3 R23, PT, PT, R23, 0x40, RZ ;  /* 0x0000004017177810 */ /* 0x000fe20007ffe0ff */
[----:B--2---:R-:W-:-:S07]  /*01f0*/  FFMA R3, R3, R2, 1 ;  /* 0x3f80000003037423 */ /* 0x004fce0000000002 */
.L_x_0:
[----:B------:R0:W2:Y:S01]  /*0200*/  LDG.E R25, desc[UR6][R18.64] ;  /* 0x0000000612197981 */ /* 0x0000a2000c1e1900 */
[----:B------:R-:W-:Y:S05]  /*0210*/  WARPSYNC.ALL ;  /* 0x0000000000007948 */ /* 0x000fea0003800000 */
[----:B------:R-:W1:Y:S01]  /*0220*/  S2UR UR5, SR_CgaCtaId ;  /* 0x00000000000579c3 */ /* 0x000e620000008800 */
[----:B------:R-:W-:Y:S01]  /*0230*/  UMOV UR4, 0x400 ;  /* 0x0000040000047882 */ /* 0x000fe20000000000 */
[----:B------:R-:W-:Y:S02]  /*0240*/  ISETP.GE.U32.AND P0, PT, R22, 0x7fc0, PT ;  /* 0x00007fc01600780c */ /* 0x000fe40003f06070 */
[----:B0-----:R-:W-:-:S02]  /*0250*/  IADD3 R18, P1, PT, R18, 0x100, RZ ;  /* 0x0000010012127810 */ /* 0x001fc40007f3e0ff */
[----:B------:R-:W-:Y:S02]  /*0260*/  IADD3 R22, PT, PT, R22, 0x40, RZ ;  /* 0x0000004016167810 */ /* 0x000fe40007ffe0ff */
[----:B------:R-:W-:Y:S01]  /*0270*/  IADD3.X R19, PT, PT, RZ, R19, RZ, P1, !PT ;  /* 0x00000013ff137210 */ /* 0x000fe20000ffe4ff */
[----:B-1----:R-:W-:Y:S01]  /*0280*/  ULEA UR4, UR5, UR4, 0x18 ;  /* 0x0000000405047291 */ /* 0x002fe2000f8ec0ff */
[----:B--2---:R-:W-:Y:S01]  /*0290*/  STS [R24], R25 ;  /* 0x0000001918007388 */ /* 0x004fe20000000800 */
[----:B------:R-:W-:Y:S07]  /*02a0*/  BAR.SYNC.DEFER_BLOCKING 0x0 ;  /* 0x0000000000007b1d */ /* 0x000fee0000010000 */
[----:B------:R-:W0:Y:S04]  /*02b0*/  LDS.128 R12, [UR4] ;  /* 0x00000004ff0c7984 */ /* 0x000e280008000c00 */
[----:B------:R-:W1:Y:S01]  /*02c0*/  LDS.128 R4, [UR4+0x10] ;  /* 0x00001004ff047984 */ /* 0x000e620008000c00 */
[----:B0-----:R-:W-:Y:S01]  /*02d0*/  FFMA R12, R12, R2, 1 ;  /* 0x3f8000000c0c7423 */ /* 0x001fe20000000002 */
[C---:B------:R-:W-:Y:S01]  /*02e0*/  FFMA R28, R2.reuse, R13, 1 ;  /* 0x3f800000021c7423 */ /* 0x040fe2000000000d */
[----:B------:R-:W-:-:S02]  /*02f0*/  FFMA R14, R2, R14, 1 ;  /* 0x3f800000020e7423 */ /* 0x000fc4000000000e */
[C---:B------:R-:W-:Y:S01]  /*0300*/  FMUL R9, R3.reuse, R12 ;  /* 0x0000000c03097220 */ /* 0x040fe20000400000 */
[----:B------:R-:W-:Y:S01]  /*0310*/  FMUL R13, R3, R28 ;  /* 0x0000001c030d7220 */ /* 0x000fe20000400000 */
[----:B-1----:R-:W-:Y:S01]  /*0320*/  FFMA R4, R4, R2, 1 ;  /* 0x3f80000004047423 */ /* 0x002fe20000000002 */
[C---:B------:R-:W-:Y:S01]  /*0330*/  FFMA R28, R2.reuse, R5, 1 ;  /* 0x3f800000021c7423 */ /* 0x040fe20000000005 */
[----:B------:R-:W-:Y:S01]  /*0340*/  FFMA R12, R9, 2, R8 ;  /* 0x40000000090c7823 */ /* 0x000fe20000000008 */
[C---:B------:R-:W-:Y:S01]  /*0350*/  FFMA R6, R2.reuse, R6, 1 ;  /* 0x3f80000002067423 */ /* 0x040fe20000000006 */
[----:B------:R-:W0:Y:S01]  /*0360*/  LDS.128 R8, [UR4+0x20] ;  /* 0x00002004ff087984 */ /* 0x000e220008000c00 */
[----:B------:R-:W-:Y:S01]  /*0370*/  FMUL R5, R3, R28 ;  /* 0x0000001c03057220 */ /* 0x000fe20000400000 */
[----:B------:R-:W-:Y:S01]  /*0380*/  FFMA R12, R13, 2, R12 ;  /* 0x400000000d0c7823 */ /* 0x000fe2000000000c */
[C---:B------:R-:W-:Y:S01]  /*0390*/  FMUL R13, R3.reuse, R14 ;  /* 0x0000000e030d7220 */ /* 0x040fe20000400000 */
[----:B------:R-:W-:Y:S01]  /*03a0*/  FFMA R14, R2, R15, 1 ;  /* 0x3f800000020e7423 */ /* 0x000fe2000000000f */
[----:B------:R-:W-:-:S02]  /*03b0*/  FMUL R15, R3, R4 ;  /* 0x00000004030f7220 */ /* 0x000fc40000400000 */
[----:B------:R-:W-:Y:S01]  /*03c0*/  FFMA R12, R13, 2, R12 ;  /* 0x400000000d0c7823 */ /* 0x000fe2000000000c */
[----:B------:R-:W-:-:S04]  /*03d0*/  FMUL R13, R3, R14 ;  /* 0x0000000e030d7220 */ /* 0x000fc80000400000 */
[----:B------:R-:W-:-:S04]  /*03e0*/  FFMA R12, R13, 2, R12 ;  /* 0x400000000d0c7823 */ /* 0x000fc8000000000c */
[----:B------:R-:W-:Y:S02]  /*03f0*/  FFMA R4, R15, 2, R12 ;  /* 0x400000000f047823 */ /* 0x000fe4000000000c */
[----:B------:R-:W1:Y:S02]  /*0400*/  LDS.128 R12, [UR4+0x30] ;  /* 0x00003004ff0c7984 */ /* 0x000e640008000c00 */
[----:B------:R-:W-:Y:S01]  /*0410*/  FFMA R4, R5, 2, R4 ;  /* 0x4000000005047823 */ /* 0x000fe20000000004 */
[----:B------:R-:W-:Y:S01]  /*0420*/  FMUL R5, R3, R6 ;  /* 0x0000000603057220 */ /* 0x000fe20000400000 */
[----:B------:R-:W-:-:S03]  /*0430*/  FFMA R6, R2, R7, 1 ;  /* 0x3f80000002067423 */ /* 0x000fc60000000007 */
[----:B------:R-:W-:Y:S01]  /*0440*/  FFMA R4, R5, 2, R4 ;  /* 0x4000000005047823 */ /* 0x000fe20000000004 */
[----:B------:R-:W-:-:S04]  /*0450*/  FMUL R5, R3, R6 ;  /* 0x0000000603057220 */ /* 0x000fc80000400000 */
[----:B------:R-:W-:Y:S01]  /*0460*/  FFMA R4, R5, 2, R4 ;  /* 0x4000000005047823 */ /* 0x000fe20000000004 */
[----:B0-----:R-:W-:Y:S01]  /*0470*/  FFMA R8, R8, R2, 1 ;  /* 0x3f80000008087423 */ /* 0x001fe20000000002 */
[C---:B------:R-:W-:Y:S01]  /*0480*/  FFMA R28, R2.reuse, R9, 1 ;  /* 0x3f800000021c7423 */ /* 0x040fe20000000009 */
[----:B------:R-:W-:Y:S02]  /*0490*/  FFMA R10, R2, R10, 1 ;  /* 0x3f800000020a7423 */ /* 0x000fe4000000000a */
[C---:B------:R-:W-:Y:S01]  /*04a0*/  FMUL R7, R3.reuse, R8 ;  /* 0x0000000803077220 */ /* 0x040fe20000400000 */
[----:B------:R-:W-:-:S03]  /*04b0*/  FMUL R9, R3, R28 ;  /* 0x0000001c03097220 */ /* 0x000fc60000400000 */
[----:B------:R-:W-:Y:S02]  /*04c0*/  FFMA R8, R7, 2, R4 ;  /* 0x4000000007087823 */ /* 0x000fe40000000004 */
[----:B------:R-:W0:Y:S02]  /*04d0*/  LDS.128 R4, [UR4+0x40] ;  /* 0x00004004ff047984 */ /* 0x000e240008000c00 */
[----:B------:R-:W-:Y:S01]  /*04e0*/  FFMA R8, R9, 2, R8 ;  /* 0x4000000009087823 */ /* 0x000fe20000000008 */
[----:B------:R-:W-:Y:S01]  /*04f0*/  FMUL R9, R3, R10 ;  /* 0x0000000a03097220 */ /* 0x000fe20000400000 */
[----:B------:R-:W-:-:S03]  /*0500*/  FFMA R10, R2, R11, 1 ;  /* 0x3f800000020a7423 */ /* 0x000fc6000000000b */
[----:B------:R-:W-:Y:S01]  /*0510*/  FFMA R8, R9, 2, R8 ;  /* 0x4000000009087823 */ /* 0x000fe20000000008 */
[----:B-1----:R-:W-:Y:S01]  /*0520*/  FFMA R12, R12, R2, 1 ;  /* 0x3f8000000c0c7423 */ /* 0x002fe20000000002 */
[C---:B------:R-:W-:Y:S01]  /*0530*/  FMUL R9, R3.reuse, R10 ;  /* 0x0000000a03097220 */ /* 0x040fe20000400000 */
[C---:B------:R-:W-:Y:S01]  /*0540*/  FFMA R28, R2.reuse, R13, 1 ;  /* 0x3f800000021c7423 */ /* 0x040fe2000000000d */
[----:B------:R-:W-:Y:S01]  /*0550*/  FFMA R14, R2, R14, 1 ;  /* 0x3f800000020e7423 */ /* 0x000fe2000000000e */
[----:B------:R-:W-:Y:S01]  /*0560*/  FMUL R11, R3, R12 ;  /* 0x0000000c030b7220 */ /* 0x000fe20000400000 */
[----:B------:R-:W-:Y:S01]  /*0570*/  FFMA R8, R9, 2, R8 ;  /* 0x4000000009087823 */ /* 0x000fe20000000008 */
[----:B------:R-:W-:-:S03]  /*0580*/  FMUL R13, R3, R28 ;  /* 0x0000001c030d7220 */ /* 0x000fc60000400000 */
        /* <DEDUP_REMOVED lines=19> */
[----:B------:R-:W-:Y:S01]  /*06c0*/  FMUL R5, R3, R6 ;  /* 0x0000000603057220 */ /* 0x000fe20000400000 */
[----:B-1----:R-:W-:Y:S01]  /*06d0*/  FFMA R8, R8, R2, 1 ;  /* 0x3f80000008087423 */ /* 0x002fe20000000002 */
[C---:B------:R-:W-:Y:S01]  /*06e0*/  FFMA R28, R2.reuse, R9, 1 ;  /* 0x3f800000021c7423 */ /* 0x040fe20000000009 */
[----:B------:R-:W-:Y:S01]  /*06f0*/  FFMA R10, R2, R10, 1 ;  /* 0x3f800000020a7423 */ /* 0x000fe2000000000a */
[----:B------:R-:W-:Y:S01]  /*0700*/  FFMA R4, R5, 2, R4 ;  /* 0x4000000005047823 */ /* 0x000fe20000000004 */
[C---:B------:R-:W-:Y:S01]  /*0710*/  FMUL R7, R3.reuse, R8 ;  /* 0x0000000803077220 */ /* 0x040fe20000400000 */
        /* <DEDUP_REMOVED lines=89> */
[C---:B------:R-:W-:Y:S02]  /*0cb0*/  FFMA R14, R2.reuse, R14, 1 ;  /* 0x3f800000020e7423 */ /* 0x040fe4000000000e */
[C---:B------:R-:W-:Y:S01]  /*0cc0*/  FMUL R11, R3.reuse, R12 ;  /* 0x0000000c030b7220 */ /* 0x040fe20000400000 */
[C---:B------:R-:W-:Y:S01]  /*0cd0*/  FMUL R9, R3.reuse, R10 ;  /* 0x0000000a03097220 */ /* 0x040fe20000400000 */
[----:B------:R-:W-:Y:S01]  /*0ce0*/  FMUL R13, R3, R14 ;  /* 0x0000000e030d7220 */ /* 0x000fe20000400000 */
[----:B------:R-:W-:Y:S01]  /*0cf0*/  FFMA R14, R2, R15, 1 ;  /* 0x3f800000020e7423 */ /* 0x000fe2000000000f */
[----:B------:R-:W-:-:S04]  /*0d00*/  FFMA R8, R11, 2, R8 ;  /* 0x400000000b087823 */ /* 0x000fc80000000008 */
[----:B------:R-:W-:Y:S02]  /*0d10*/  FFMA R12, R9, 2, R8 ;  /* 0x40000000090c7823 */ /* 0x000fe40000000008 */
[----:B------:R-:W0:Y:S02]  /*0d20*/  LDS.128 R8, [UR4+0xe0] ;  /* 0x0000e004ff087984 */ /* 0x000e240008000c00 */
[----:B------:R-:W-:Y:S01]  /*0d30*/  FFMA R12, R13, 2, R12 ;  /* 0x400000000d0c7823 */ /* 0x000fe2000000000c */
[----:B------:R-:W-:Y:S01]  /*0d40*/  FMUL R13, R3, R14 ;  /* 0x0000000e030d7220 */ /* 0x000fe20000400000 */
[----:B-1----:R-:W-:Y:S01]  /*0d50*/  FFMA R4, R4, R2, 1 ;  /* 0x3f80000004047423 */ /* 0x002fe20000000002 */
[C---:B------:R-:W-:Y:S02]  /*0d60*/  FFMA R28, R2.reuse, R5, 1 ;  /* 0x3f800000021c7423 */ /* 0x040fe40000000005 */
[----:B------:R-:W-:Y:S01]  /*0d70*/  FFMA R12, R13, 2, R12 ;  /* 0x400000000d0c7823 */ /* 0x000fe2000000000c */
[----:B------:R-:W-:Y:S01]  /*0d80*/  FFMA R6, R2, R6, 1 ;  /* 0x3f80000002067423 */ /* 0x000fe20000000006 */
        /* <DEDUP_REMOVED lines=14> */
[----:B------:R-:W-:Y:S01]  /*0e70*/  FMUL R7, R3, R6 ;  /* 0x0000000603077220 */ /* 0x000fe20000400000 */
[----:B------:R-:W-:Y:S02]  /*0e80*/  FFMA R6, R2, R11, 1 ;  /* 0x3f80000002067423 */ /* 0x000fe4000000000b */
[----:B------:R-:W-:Y:S01]  /*0e90*/  FFMA R4, R5, 2, R4 ;  /* 0x4000000005047823 */ /* 0x000fe20000000004 */
[----:B------:R-:W-:-:S03]  /*0ea0*/  FMUL R5, R3, R10 ;  /* 0x0000000a03057220 */ /* 0x000fc60000400000 */
[----:B------:R-:W-:Y:S01]  /*0eb0*/  FFMA R4, R7, 2, R4 ;  /* 0x4000000007047823 */ /* 0x000fe20000000004 */
[----:B------:R-:W-:Y:S01]  /*0ec0*/  FMUL R7, R3, R6 ;  /* 0x0000000603077220 */ /* 0x000fe20000400000 */
[----:B-1----:R-:W-:Y:S02]  /*0ed0*/  FFMA R12, R12, R2, 1 ;  /* 0x3f8000000c0c7423 */ /* 0x002fe40000000002 */
[----:B------:R-:W-:Y:S01]  /*0ee0*/  FFMA R4, R5, 2, R4 ;  /* 0x4000000005047823 */ /* 0x000fe20000000004 */
[C---:B------:R-:W-:Y:S01]  /*0ef0*/  FFMA R6, R2.reuse, R13, 1 ;  /* 0x3f80000002067423 */ /* 0x040fe2000000000d */
[----:B------:R-:W-:Y:S01]  /*0f00*/  FFMA R14, R2, R14, 1 ;  /* 0x3f800000020e7423 */ /* 0x000fe2000000000e */
[----:B------:R-:W-:Y:S01]  /*0f10*/  FMUL R5, R3, R12 ;  /* 0x0000000c03057220 */ /* 0x000fe20000400000 */
[----:B------:R-:W-:Y:S02]  /*0f20*/  FFMA R4, R7, 2, R4 ;  /* 0x4000000007047823 */ /* 0x000fe40000000004 */
[----:B------:R-:W-:-:S02]  /*0f30*/  FMUL R7, R3, R14 ;  /* 0x0000000e03077220 */ /* 0x000fc40000400000 */
[----:B------:R-:W-:Y:S01]  /*0f40*/  FFMA R4, R5, 2, R4 ;  /* 0x4000000005047823 */ /* 0x000fe20000000004 */
[----:B------:R-:W-:Y:S01]  /*0f50*/  FMUL R5, R3, R6 ;  /* 0x0000000603057220 */ /* 0x000fe20000400000 */
[----:B------:R-:W-:-:S03]  /*0f60*/  FFMA R6, R2, R15, 1 ;  /* 0x3f80000002067423 */ /* 0x000fc6000000000f */
[----:B------:R-:W-:Y:S01]  /*0f70*/  FFMA R4, R5, 2, R4 ;  /* 0x4000000005047823 */ /* 0x000fe20000000004 */
[----:B------:R-:W-:-:S03]  /*0f80*/  FMUL R5, R3, R6 ;  /* 0x0000000603057220 */ /* 0x000fc60000400000 */
[----:B------:R-:W-:-:S04]  /*0f90*/  FFMA R4, R7, 2, R4 ;  /* 0x4000000007047823 */ /* 0x000fc80000000004 */
[----:B------:R-:W-:Y:S01]  /*0fa0*/  FFMA R8, R5, 2, R4 ;  /* 0x4000000005087823 */ /* 0x000fe20000000004 */
[----:B------:R-:W-:Y:S06]  /*0fb0*/  BAR.SYNC.DEFER_BLOCKING 0x0 ;  /* 0x0000000000007b1d */ /* 0x000fec0000010000 */
[----:B------:R-:W-:Y:S05]  /*0fc0*/  @!P0 BRA `(.L_x_0) ;  /* 0xfffffff0008c8947 */ /* 0x000fea000383ffff */
[----:B------:R-:W-:Y:S01]  /*0fd0*/  IMAD.WIDE.U32 R2, R0, 0x4, R26 ;  /* 0x0000000400027825 */ /* 0x000fe200078e001a */
[----:B------:R-:W-:Y:S05]  /*0fe0*/  WARPSYNC.ALL ;  /* 0x0000000000007948 */ /* 0x000fea0003800000 */
[----:B------:R0:W-:Y:S01]  /*0ff0*/  STG.E desc[UR6][R2.64], R8 ;  /* 0x0000000802007986 */ /* 0x0001e2000c101906 */
[----:B------:R-:W-:Y:S06]  /*1000*/  BAR.SYNC.DEFER_BLOCKING 0x0 ;  /* 0x0000000000007b1d */ /* 0x000fec0000010000 */
[----:B------:R-:W-:Y:S05]  /*1010*/  @!P2 BRA `(.L_x_1) ;  /* 0xfffffff00048a947 */ /* 0x000fea000383ffff */
[----:B------:R-:W-:Y:S05]  /*1020*/  EXIT ;  /* 0x000000000000794d */ /* 0x000fea0003800000 */
.L_x_2:
[----:B------:R-:W-:-:S00]  /*1030*/  BRA `(.L_x_2) ;  /* 0xfffffffc00fc7947 */ /* 0x000fc0000383ffff */
[----:B------:R-:W-:-:S00]  /*1040*/  NOP ;  /* 0x0000000000007918 */ /* 0x000fc00000000000 */
        /* <DEDUP_REMOVED lines=11> */
.L_x_3:


//--------------------- .nv.shared._Z14block_on_blockIfEvPT_S1_i --------------------------
	.section	.nv.shared._Z14block_on_blockIfEvPT_S1_i,"aw",@nobits
	.sectionflags	@""
	.align	4
.nv.shared._Z14block_on_blockIfEvPT_S1_i:
	.zero		1280


//--------------------- .nv.shared.reserved.0     --------------------------
	.section	.nv.shared.reserved.0,"aw",@nobits
	.weak		__nv_reservedSMEM_offset_0_alias
	.size		__nv_reservedSMEM_offset_0_alias, 0, 64
	.other		__nv_reservedSMEM_offset_0_alias,@"STO_CUDA_RESERVED_SHARED STV_DEFAULT"
__nv_reservedSMEM_offset_0_alias:
	.zero		0
	.zero		64


//--------------------- .nv.constant0._Z14block_on_blockIfEvPT_S1_i --------------------------
	.section	.nv.constant0._Z14block_on_blockIfEvPT_S1_i,"a",@progbits
	.sectionflags	@""
	.align	4
.nv.constant0._Z14block_on_blockIfEvPT_S1_i:
	.zero		916


//--------------------- SYMBOLS --------------------------

	.type		.nv.reservedSmem.offset0,@object
	.size		.nv.reservedSmem.offset0,0x4
	.type		.nv.reservedSmem.cap,@object
	.size		.nv.reservedSmem.cap,0x4
